//
// Generated by NVIDIA NVVM Compiler
//
// Compiler Build ID: CL-36424714
// Cuda compilation tools, release 13.0, V13.0.88
// Based on NVVM 20.0.0
//

.version 9.0
.target sm_100
.address_size 64

	// .globl	_Z20generate_cosine_wavePd
.global .align 4 .b8 precalc_xorwow_matrix[102400];
.global .align 4 .b8 precalc_xorwow_offset_matrix[102400];
.global .align 4 .b8 mrg32k3aM1[2304];
.global .align 4 .b8 mrg32k3aM2[2304];
.global .align 4 .b8 mrg32k3aM1SubSeq[2016];
.global .align 4 .b8 mrg32k3aM2SubSeq[2016];
.global .align 4 .b8 mrg32k3aM1Seq[2304];
.global .align 4 .b8 mrg32k3aM2Seq[2304];
.const .align 8 .b8 __cr_lgamma_table[72];

.visible .entry _Z20generate_cosine_wavePd(
	.param .u64 .ptr .align 1 _Z20generate_cosine_wavePd_param_0
)
{
	.reg .pred 	%p<4>;
	.reg .b32 	%r<6>;
	.reg .b64 	%rd<15>;

	ld.param.u64 	%rd2, [_Z20generate_cosine_wavePd_param_0];
	cvta.to.global.u64 	%rd1, %rd2;
	mov.u32 	%r3, %ctaid.x;
	mov.u32 	%r4, %ntid.x;
	mov.u32 	%r5, %tid.x;
	mad.lo.s32 	%r1, %r3, %r4, %r5;
	and.b32  	%r2, %r1, 3;
	setp.gt.s32 	%p1, %r2, 1;
	@%p1 bra 	$L__BB0_5;
	setp.eq.s32 	%p3, %r2, 0;
	@%p3 bra 	$L__BB0_2;
	bra.uni 	$L__BB0_3;
$L__BB0_2:
	mul.wide.u32 	%rd12, %r1, 8;
	add.s64 	%rd13, %rd1, %rd12;
	mov.b64 	%rd14, 4607182418800017408;
	st.global.u64 	[%rd13], %rd14;
	bra.uni 	$L__BB0_7;
$L__BB0_3:
	mul.wide.u32 	%rd9, %r1, 8;
	add.s64 	%rd10, %rd1, %rd9;
	mov.b64 	%rd11, 0;
	st.global.u64 	[%rd10], %rd11;
	bra.uni 	$L__BB0_7;
$L__BB0_4:
	mul.wide.u32 	%rd6, %r1, 8;
	add.s64 	%rd7, %rd1, %rd6;
	mov.b64 	%rd8, -4616189618054758400;
	st.global.u64 	[%rd7], %rd8;
	bra.uni 	$L__BB0_7;
$L__BB0_5:
	setp.eq.s32 	%p2, %r2, 2;
	@%p2 bra 	$L__BB0_4;
	mul.wide.u32 	%rd3, %r1, 8;
	add.s64 	%rd4, %rd1, %rd3;
	mov.b64 	%rd5, 0;
	st.global.u64 	[%rd4], %rd5;
$L__BB0_7:
	ret;

}


// ===== COMPILED SASS (sm_100) =====

	.target	sm_100

	.elftype	@"ET_EXEC"


//--------------------- .note.nv.tkinfo           --------------------------
	.section	.note.nv.tkinfo,"",@"SHT_NOTE"
	.sectionflags	@"SHF_NOTE_NV_TKINFO"
	.tkinfo
        /*0018*/ 	.word	0x00000002
        /*0030*/ 	.string	""
        /*0030*/ 	.string	"ptxas"
        /*0030*/ 	.string	"Cuda compilation tools, release 13.0, V13.0.88"
        /*0030*/ 	.string	"Build cuda_13.0.r13.0/compiler.36424714_0"
        /*0030*/ 	.string	"-arch sm_100 -m 64 "



//--------------------- .note.nv.cuinfo           --------------------------
	.section	.note.nv.cuinfo,"",@"SHT_NOTE"
	.sectionflags	@"SHF_NOTE_NV_CUINFO"
        /*0018*/ 	.short	0x0002
        /*001a*/ 	.short	0x0064
        /*001c*/ 	.short	0x0082
	.zero		2


//--------------------- .nv.info                  --------------------------
	.section	.nv.info,"",@"SHT_CUDA_INFO"
	.align	4


	//----- nvinfo : EIATTR_REGCOUNT
	.align		4
        /*0000*/ 	.byte	0x04, 0x2f
        /*0002*/ 	.short	(.L_10 - .L_9)
	.align		4
.L_9:
        /*0004*/ 	.word	index@(_Z20generate_cosine_wavePd)
        /*0008*/ 	.word	0x0000000a


	//----- nvinfo : EIATTR_FRAME_SIZE
	.align		4
.L_10:
        /*000c*/ 	.byte	0x04, 0x11
        /*000e*/ 	.short	(.L_12 - .L_11)
	.align		4
.L_11:
        /*0010*/ 	.word	index@(_Z20generate_cosine_wavePd)
        /*0014*/ 	.word	0x00000000


	//----- nvinfo : EIATTR_MIN_STACK_SIZE
	.align		4
.L_12:
        /*0018*/ 	.byte	0x04, 0x12
        /*001a*/ 	.short	(.L_14 - .L_13)
	.align		4
.L_13:
        /*001c*/ 	.word	index@(_Z20generate_cosine_wavePd)
        /*0020*/ 	.word	0x00000000
.L_14:


//--------------------- .nv.compat                --------------------------
	.section	.nv.compat,"",@"SHT_CUDA_COMPAT_INFO"
	.align	4
        /*0000*/ 	.byte	0x02, 0x09, 0x00, 0x00, 0x02, 0x02, 0x01, 0x00, 0x02, 0x05, 0x05, 0x00, 0x03, 0x07, 0x01, 0x01
        /*0010*/ 	.byte	0x02, 0x03, 0x00, 0x00, 0x02, 0x06, 0x01, 0x00, 0x04, 0x0b, 0x08, 0x00, 0x09, 0x00, 0x00, 0x00
        /*0020*/ 	.byte	0x00, 0x00, 0x00, 0x00


//--------------------- .nv.info._Z20generate_cosine_wavePd --------------------------
	.section	.nv.info._Z20generate_cosine_wavePd,"",@"SHT_CUDA_INFO"
	.sectionflags	@""
	.align	4


	//----- nvinfo : EIATTR_CUDA_API_VERSION
	.align		4
        /*0000*/ 	.byte	0x04, 0x37
        /*0002*/ 	.short	(.L_16 - .L_15)
.L_15:
        /*0004*/ 	.word	0x00000082


	//----- nvinfo : EIATTR_KPARAM_INFO
	.align		4
.L_16:
        /*0008*/ 	.byte	0x04, 0x17
        /*000a*/ 	.short	(.L_18 - .L_17)
.L_17:
        /*000c*/ 	.word	0x00000000
        /*0010*/ 	.short	0x0000
        /*0012*/ 	.short	0x0000
        /*0014*/ 	.byte	0x00, 0xf5, 0x21, 0x00


	//----- nvinfo : EIATTR_SPARSE_MMA_MASK
	.align		4
.L_18:
        /*0018*/ 	.byte	0x03, 0x50
        /*001a*/ 	.short	0x0000


	//----- nvinfo : EIATTR_MAXREG_COUNT
	.align		4
        /*001c*/ 	.byte	0x03, 0x1b
        /*001e*/ 	.short	0x00ff


	//----- nvinfo : EIATTR_MERCURY_ISA_VERSION
	.align		4
        /*0020*/ 	.byte	0x03, 0x5f
        /*0022*/ 	.short	0x0101


	//----- nvinfo : EIATTR_VRC_CTA_INIT_COUNT
	.align		4
        /*0024*/ 	.byte	0x02, 0x4a
	.zero		1
	.zero		1


	//----- nvinfo : EIATTR_EXIT_INSTR_OFFSETS
	.align		4
        /*0028*/ 	.byte	0x04, 0x1c
        /*002a*/ 	.short	(.L_20 - .L_19)


	//   ....[0]....
.L_19:
        /*002c*/ 	.word	0x000000d0


	//   ....[1]....
        /*0030*/ 	.word	0x00000130


	//   ....[2]....
        /*0034*/ 	.word	0x00000180


	//   ....[3]....
        /*0038*/ 	.word	0x000001e0


	//----- nvinfo : EIATTR_CRS_STACK_SIZE
	.align		4
.L_20:
        /*003c*/ 	.byte	0x04, 0x1e
        /*003e*/ 	.short	(.L_22 - .L_21)
.L_21:
        /*0040*/ 	.word	0x00000000


	//----- nvinfo : EIATTR_CBANK_PARAM_SIZE
	.align		4
.L_22:
        /*0044*/ 	.byte	0x03, 0x19
        /*0046*/ 	.short	0x0008


	//----- nvinfo : EIATTR_PARAM_CBANK
	.align		4
        /*0048*/ 	.byte	0x04, 0x0a
        /*004a*/ 	.short	(.L_24 - .L_23)
	.align		4
.L_23:
        /*004c*/ 	.word	index@(.nv.constant0._Z20generate_cosine_wavePd)
        /*0050*/ 	.short	0x0380
        /*0052*/ 	.short	0x0008


	//----- nvinfo : EIATTR_SW_WAR
	.align		4
.L_24:
        /*0054*/ 	.byte	0x04, 0x36
        /*0056*/ 	.short	(.L_26 - .L_25)
.L_25:
        /*0058*/ 	.word	0x00000008
.L_26:


//--------------------- .nv.callgraph             --------------------------
	.section	.nv.callgraph,"",@"SHT_CUDA_CALLGRAPH"
	.align	4
	.sectionentsize	8
	.align		4
        /*0000*/ 	.word	0x00000000
	.align		4
        /*0004*/ 	.word	0xffffffff
	.align		4
        /*0008*/ 	.word	0x00000000
	.align		4
        /*000c*/ 	.word	0xfffffffe
	.align		4
        /*0010*/ 	.word	0x00000000
	.align		4
        /*0014*/ 	.word	0xfffffffd
	.align		4
        /*0018*/ 	.word	0x00000000
	.align		4
        /*001c*/ 	.word	0xfffffffc


//--------------------- .nv.constant4             --------------------------
	.section	.nv.constant4,"a",@progbits
	.align	8
	.align		8
.nv.constant4:
        /*0000*/ 	.dword	precalc_xorwow_matrix
	.align		8
        /*0008*/ 	.dword	precalc_xorwow_offset_matrix
	.align		8
        /*0010*/ 	.dword	mrg32k3aM1
	.align		8
        /*0018*/ 	.dword	mrg32k3aM2
	.align		8
        /*0020*/ 	.dword	mrg32k3aM1SubSeq
	.align		8
        /*0028*/ 	.dword	mrg32k3aM2SubSeq
	.align		8
        /*0030*/ 	.dword	mrg32k3aM1Seq
	.align		8
        /*0038*/ 	.dword	mrg32k3aM2Seq


//--------------------- .nv.constant3             --------------------------
	.section	.nv.constant3,"a",@progbits
	.align	8
.nv.constant3:
	.type		__cr_lgamma_table,@object
	.size		__cr_lgamma_table,(.L_8 - __cr_lgamma_table)
__cr_lgamma_table:
        /*0000*/ 	.byte	0x00, 0x00, 0x00, 0x00, 0x00, 0x00, 0x00, 0x00, 0x00, 0x00, 0x00, 0x00, 0x00, 0x00, 0x00, 0x00
        /*0010*/ 	.byte	0xef, 0x39, 0xfa, 0xfe, 0x42, 0x2e, 0xe6, 0x3f, 0x02, 0x20, 0x2a, 0xfa, 0x0b, 0xab, 0xfc, 0x3f
        /*0020*/ 	.byte	0xf9, 0x2c, 0x92, 0x7c, 0xa7, 0x6c, 0x09, 0x40, 0xc9, 0x79, 0x44, 0x3c, 0x64, 0x26, 0x13, 0x40
        /*0030*/ 	.byte	0xca, 0x01, 0xcf, 0x3a, 0x27, 0x51, 0x1a, 0x40, 0x30, 0xcc, 0x2d, 0xf3, 0xe1, 0x0c, 0x21, 0x40
        /*0040*/ 	.byte	0x0d, 0xb7, 0xfc, 0x82, 0x8e, 0x35, 0x25, 0x40
.L_8:


//--------------------- .text._Z20generate_cosine_wavePd --------------------------
	.section	.text._Z20generate_cosine_wavePd,"ax",@progbits
	.align	128
        .global         _Z20generate_cosine_wavePd
        .type           _Z20generate_cosine_wavePd,@function
        .size           _Z20generate_cosine_wavePd,(.L_x_2 - _Z20generate_cosine_wavePd)
        .other          _Z20generate_cosine_wavePd,@"STO_CUDA_ENTRY STV_DEFAULT"
_Z20generate_cosine_wavePd:
.text._Z20generate_cosine_wavePd:
[----:B------:R-:W-:Y:S01]  /*0000*/  LDC R1, c[0x0][0x37c] ;  /* 0x0000df00ff017b82 */ /* 0x000fe20000000800 */
[----:B------:R-:W0:Y:S07]  /*0010*/  S2R R0, SR_TID.X ;  /* 0x0000000000007919 */ /* 0x000e2e0000002100 */
[----:B------:R-:W0:Y:S08]  /*0020*/  S2UR UR4, SR_CTAID.X ;  /* 0x00000000000479c3 */ /* 0x000e300000002500 */
[----:B------:R-:W0:Y:S02]  /*0030*/  LDC R7, c[0x0][0x360] ;  /* 0x0000d800ff077b82 */ /* 0x000e240000000800 */
[----:B0-----:R-:W-:Y:S01]  /*0040*/  IMAD R7, R7, UR4, R0 ;  /* 0x0000000407077c24 */ /* 0x001fe2000f8e0200 */
[----:B------:R-:W0:Y:S04]  /*0050*/  LDCU.64 UR4, c[0x0][0x358] ;  /* 0x00006b00ff0477ac */ /* 0x000e280008000a00 */
[----:B------:R-:W-:-:S04]  /*0060*/  LOP3.LUT R0, R7, 0x3, RZ, 0xc0, !PT ;  /* 0x0000000307007812 */ /* 0x000fc800078ec0ff */
[----:B------:R-:W-:-:S13]  /*0070*/  ISETP.GT.AND P0, PT, R0, 0x1, PT ;  /* 0x000000010000780c */ /* 0x000fda0003f04270 */
[----:B0-----:R-:W-:Y:S05]  /*0080*/  @P0 BRA `(.L_x_0) ;  /* 0x00000000002c0947 */ /* 0x001fea0003800000 */
[----:B------:R-:W-:-:S13]  /*0090*/  ISETP.NE.AND P0, PT, R0, RZ, PT ;  /* 0x000000ff0000720c */ /* 0x000fda0003f05270 */
[----:B------:R-:W0:Y:S02]  /*00a0*/  @P0 LDC.64 R2, c[0x0][0x380] ;  /* 0x0000e000ff020b82 */ /* 0x000e240000000a00 */
[----:B0-----:R-:W-:-:S05]  /*00b0*/  @P0 IMAD.WIDE.U32 R2, R7, 0x8, R2 ;  /* 0x0000000807020825 */ /* 0x001fca00078e0002 */
[----:B------:R0:W-:Y:S01]  /*00c0*/  @P0 STG.E.64 desc[UR4][R2.64], RZ ;  /* 0x000000ff02000986 */ /* 0x0001e2000c101b04 */
[----:B------:R-:W-:Y:S05]  /*00d0*/  @P0 EXIT ;  /* 0x000000000000094d */ /* 0x000fea0003800000 */
[----:B------:R-:W1:Y:S01]  /*00e0*/  LDC.64 R4, c[0x0][0x380] ;  /* 0x0000e000ff047b82 */ /* 0x000e620000000a00 */
[----:B0-----:R-:W-:Y:S01]  /*00f0*/  HFMA2 R2, -RZ, RZ, 0, 0 ;  /* 0x00000000ff027431 */ /* 0x001fe200000001ff */
[----:B------:R-:W-:Y:S01]  /*0100*/  MOV R3, 0x3ff00000 ;  /* 0x3ff0000000037802 */ /* 0x000fe20000000f00 */
[----:B-1----:R-:W-:-:S05]  /*0110*/  IMAD.WIDE.U32 R4, R7, 0x8, R4 ;  /* 0x0000000807047825 */ /* 0x002fca00078e0004 */
[----:B------:R-:W-:Y:S01]  /*0120*/  STG.E.64 desc[UR4][R4.64], R2 ;  /* 0x0000000204007986 */ /* 0x000fe2000c101b04 */
[----:B------:R-:W-:Y:S05]  /*0130*/  EXIT ;  /* 0x000000000000794d */ /* 0x000fea0003800000 */
.L_x_0:
[----:B------:R-:W-:-:S13]  /*0140*/  ISETP.NE.AND P0, PT, R0, 0x2, PT ;  /* 0x000000020000780c */ /* 0x000fda0003f05270 */
        /* <DEDUP_REMOVED lines=10> */
.L_x_1:
[----:B------:R-:W-:-:S00]  /*01f0*/  BRA `(.L_x_1) ;  /* 0xfffffffc00fc7947 */ /* 0x000fc0000383ffff */
[----:B------:R-:W-:-:S00]  /*0200*/  NOP ;  /* 0x0000000000007918 */ /* 0x000fc00000000000 */
[----:B------:R-:W-:-:S00]  /*0210*/  NOP ;  /* 0x0000000000007918 */ /* 0x000fc00000000000 */
[----:B------:R-:W-:-:S00]  /*0220*/  NOP ;  /* 0x0000000000007918 */ /* 0x000fc00000000000 */
[----:B------:R-:W-:-:S00]  /*0230*/  NOP ;  /* 0x0000000000007918 */ /* 0x000fc00000000000 */
[----:B------:R-:W-:-:S00]  /*0240*/  NOP ;  /* 0x0000000000007918 */ /* 0x000fc00000000000 */
[----:B------:R-:W-:-:S00]  /*0250*/  NOP ;  /* 0x0000000000007918 */ /* 0x000fc00000000000 */
[----:B------:R-:W-:-:S00]  /*0260*/  NOP ;  /* 0x0000000000007918 */ /* 0x000fc00000000000 */
[----:B------:R-:W-:-:S00]  /*0270*/  NOP ;  /* 0x0000000000007918 */ /* 0x000fc00000000000 */
.L_x_2:


//--------------------- .nv.global.init           --------------------------
	.section	.nv.global.init,"aw",@progbits
	.align	4
.nv.global.init:
	.type		mrg32k3aM1SubSeq,@object
	.size		mrg32k3aM1SubSeq,(mrg32k3aM2SubSeq - mrg32k3aM1SubSeq)
mrg32k3aM1SubSeq:
        /*0000*/ 	.byte	0x0b, 0xcc, 0xee, 0x04, 0x73, 0x29, 0x8b, 0x6f, 0xf6, 0x53, 0x03, 0xf6, 0x23, 0xf6, 0xea, 0xda
        /* <DEDUP_REMOVED lines=125> */
	.type		mrg32k3aM2SubSeq,@object
	.size		mrg32k3aM2SubSeq,(mrg32k3aM1 - mrg32k3aM2SubSeq)
mrg32k3aM2SubSeq:
        /* <DEDUP_REMOVED lines=126> */
	.type		mrg32k3aM1,@object
	.size		mrg32k3aM1,(mrg32k3aM1Seq - mrg32k3aM1)
mrg32k3aM1:
        /* <DEDUP_REMOVED lines=144> */
	.type		mrg32k3aM1Seq,@object
	.size		mrg32k3aM1Seq,(mrg32k3aM2 - mrg32k3aM1Seq)
mrg32k3aM1Seq:
        /* <DEDUP_REMOVED lines=144> */
	.type		mrg32k3aM2,@object
	.size		mrg32k3aM2,(mrg32k3aM2Seq - mrg32k3aM2)
mrg32k3aM2:
        /* <DEDUP_REMOVED lines=144> */
	.type		mrg32k3aM2Seq,@object
	.size		mrg32k3aM2Seq,(precalc_xorwow_matrix - mrg32k3aM2Seq)
mrg32k3aM2Seq:
        /* <DEDUP_REMOVED lines=144> */
	.type		precalc_xorwow_matrix,@object
	.size		precalc_xorwow_matrix,(precalc_xorwow_offset_matrix - precalc_xorwow_matrix)
precalc_xorwow_matrix:
        /* <DEDUP_REMOVED lines=6400> */
	.type		precalc_xorwow_offset_matrix,@object
	.size		precalc_xorwow_offset_matrix,(.L_1 - precalc_xorwow_offset_matrix)
precalc_xorwow_offset_matrix:
        /* <DEDUP_REMOVED lines=6400> */
.L_1:


//--------------------- .nv.shared.reserved.0     --------------------------
	.section	.nv.shared.reserved.0,"aw",@nobits
	.weak		__nv_reservedSMEM_offset_0_alias
	.size		__nv_reservedSMEM_offset_0_alias, 0, 64
	.other		__nv_reservedSMEM_offset_0_alias,@"STO_CUDA_RESERVED_SHARED STV_DEFAULT"
__nv_reservedSMEM_offset_0_alias:
	.zero		0
	.zero		64


//--------------------- .nv.constant0._Z20generate_cosine_wavePd --------------------------
	.section	.nv.constant0._Z20generate_cosine_wavePd,"a",@progbits
	.sectionflags	@""
	.align	4
.nv.constant0._Z20generate_cosine_wavePd:
	.zero		904


//--------------------- SYMBOLS --------------------------

	.type		.nv.reservedSmem.offset0,@object
	.size		.nv.reservedSmem.offset0,0x4
